//
// Generated by NVIDIA NVVM Compiler
//
// Compiler Build ID: CL-36424714
// Cuda compilation tools, release 13.0, V13.0.88
// Based on NVVM 20.0.0
//

.version 9.0
.target sm_100
.address_size 64

	// .globl	_Z6RunGPUf
.extern .func  (.param .b32 func_retval0) vprintf
(
	.param .b64 vprintf_param_0,
	.param .b64 vprintf_param_1
)
;
.global .align 1 .b8 $str[50] = {84, 104, 105, 115, 32, 102, 117, 110, 99, 116, 105, 111, 110, 32, 109, 97, 121, 32, 111, 110, 108, 121, 32, 98, 101, 32, 99, 97, 108, 108, 101, 100, 32, 102, 114, 111, 109, 32, 116, 104, 101, 32, 100, 101, 118, 105, 99, 101, 10};
.global .align 1 .b8 $str$1[4] = {37, 102, 10};

.visible .entry _Z6RunGPUf(
	.param .f32 _Z6RunGPUf_param_0
)
{
	.local .align 8 .b8 	__local_depot0[8];
	.reg .b64 	%SP;
	.reg .b64 	%SPL;
	.reg .b32 	%r<5>;
	.reg .b32 	%f<3>;
	.reg .b64 	%rd<7>;
	.reg .b64 	%fd<2>;

	mov.u64 	%SPL, __local_depot0;
	cvta.local.u64 	%SP, %SPL;
	ld.param.f32 	%f1, [_Z6RunGPUf_param_0];
	add.u64 	%rd1, %SP, 0;
	add.u64 	%rd2, %SPL, 0;
	mov.u64 	%rd3, $str;
	cvta.global.u64 	%rd4, %rd3;
	{ // callseq 0, 0
	.param .b64 param0;
	st.param.b64 	[param0], %rd4;
	.param .b64 param1;
	st.param.b64 	[param1], 0;
	.param .b32 retval0;
	call.uni (retval0), 
	vprintf, 
	(
	param0, 
	param1
	);
	ld.param.b32 	%r1, [retval0];
	} // callseq 0
	mul.f32 	%f2, %f1, %f1;
	cvt.f64.f32 	%fd1, %f2;
	st.local.f64 	[%rd2], %fd1;
	mov.u64 	%rd5, $str$1;
	cvta.global.u64 	%rd6, %rd5;
	{ // callseq 1, 0
	.param .b64 param0;
	st.param.b64 	[param0], %rd6;
	.param .b64 param1;
	st.param.b64 	[param1], %rd1;
	.param .b32 retval0;
	call.uni (retval0), 
	vprintf, 
	(
	param0, 
	param1
	);
	ld.param.b32 	%r3, [retval0];
	} // callseq 1
	ret;

}


// ===== COMPILED SASS (sm_100) =====

	.target	sm_100

	.elftype	@"ET_EXEC"


//--------------------- .note.nv.tkinfo           --------------------------
	.section	.note.nv.tkinfo,"",@"SHT_NOTE"
	.sectionflags	@"SHF_NOTE_NV_TKINFO"
	.tkinfo
        /*0018*/ 	.word	0x00000002
        /*0030*/ 	.string	""
        /*0030*/ 	.string	"ptxas"
        /*0030*/ 	.string	"Cuda compilation tools, release 13.0, V13.0.88"
        /*0030*/ 	.string	"Build cuda_13.0.r13.0/compiler.36424714_0"
        /*0030*/ 	.string	"-arch sm_100 -m 64 "



//--------------------- .note.nv.cuinfo           --------------------------
	.section	.note.nv.cuinfo,"",@"SHT_NOTE"
	.sectionflags	@"SHF_NOTE_NV_CUINFO"
        /*0018*/ 	.short	0x0002
        /*001a*/ 	.short	0x0064
        /*001c*/ 	.short	0x0082
	.zero		2


//--------------------- .nv.info                  --------------------------
	.section	.nv.info,"",@"SHT_CUDA_INFO"
	.align	4


	//----- nvinfo : EIATTR_REGCOUNT
	.align		4
        /*0000*/ 	.byte	0x04, 0x2f
        /*0002*/ 	.short	(.L_3 - .L_2)
	.align		4
.L_2:
        /*0004*/ 	.word	index@(_Z6RunGPUf)
        /*0008*/ 	.word	0x00000018


	//----- nvinfo : EIATTR_FRAME_SIZE
	.align		4
.L_3:
        /*000c*/ 	.byte	0x04, 0x11
        /*000e*/ 	.short	(.L_5 - .L_4)
	.align		4
.L_4:
        /*0010*/ 	.word	index@(_Z6RunGPUf)
        /*0014*/ 	.word	0x00000008


	//----- nvinfo : EIATTR_MIN_STACK_SIZE
	.align		4
.L_5:
        /*0018*/ 	.byte	0x04, 0x12
        /*001a*/ 	.short	(.L_7 - .L_6)
	.align		4
.L_6:
        /*001c*/ 	.word	index@(_Z6RunGPUf)
        /*0020*/ 	.word	0x00000008
.L_7:


//--------------------- .nv.compat                --------------------------
	.section	.nv.compat,"",@"SHT_CUDA_COMPAT_INFO"
	.align	4
        /*0000*/ 	.byte	0x02, 0x09, 0x00, 0x00, 0x02, 0x02, 0x01, 0x00, 0x02, 0x05, 0x05, 0x00, 0x03, 0x07, 0x01, 0x01
        /*0010*/ 	.byte	0x02, 0x03, 0x00, 0x00, 0x02, 0x06, 0x01, 0x00, 0x04, 0x0b, 0x08, 0x00, 0x09, 0x00, 0x00, 0x00
        /*0020*/ 	.byte	0x00, 0x00, 0x00, 0x00


//--------------------- .nv.info._Z6RunGPUf       --------------------------
	.section	.nv.info._Z6RunGPUf,"",@"SHT_CUDA_INFO"
	.sectionflags	@""
	.align	4


	//----- nvinfo : EIATTR_CUDA_API_VERSION
	.align		4
        /*0000*/ 	.byte	0x04, 0x37
        /*0002*/ 	.short	(.L_9 - .L_8)
.L_8:
        /*0004*/ 	.word	0x00000082


	//----- nvinfo : EIATTR_KPARAM_INFO
	.align		4
.L_9:
        /*0008*/ 	.byte	0x04, 0x17
        /*000a*/ 	.short	(.L_11 - .L_10)
.L_10:
        /*000c*/ 	.word	0x00000000
        /*0010*/ 	.short	0x0000
        /*0012*/ 	.short	0x0000
        /*0014*/ 	.byte	0x00, 0xf0, 0x11, 0x00


	//----- nvinfo : EIATTR_SPARSE_MMA_MASK
	.align		4
.L_11:
        /*0018*/ 	.byte	0x03, 0x50
        /*001a*/ 	.short	0x0000


	//----- nvinfo : EIATTR_MAXREG_COUNT
	.align		4
        /*001c*/ 	.byte	0x03, 0x1b
        /*001e*/ 	.short	0x00ff


	//----- nvinfo : EIATTR_EXTERNS
	.align		4
        /*0020*/ 	.byte	0x04, 0x0f
        /*0022*/ 	.short	(.L_13 - .L_12)


	//   ....[0]....
	.align		4
.L_12:
        /*0024*/ 	.word	index@(vprintf)


	//----- nvinfo : EIATTR_MERCURY_ISA_VERSION
	.align		4
.L_13:
        /*0028*/ 	.byte	0x03, 0x5f
        /*002a*/ 	.short	0x0101


	//----- nvinfo : EIATTR_VRC_CTA_INIT_COUNT
	.align		4
        /*002c*/ 	.byte	0x02, 0x4a
	.zero		1
	.zero		1


	//----- nvinfo : EIATTR_SYSCALL_OFFSETS
	.align		4
        /*0030*/ 	.byte	0x04, 0x46
        /*0032*/ 	.short	(.L_15 - .L_14)


	//   ....[0]....
.L_14:
        /*0034*/ 	.word	0x000000d0


	//   ....[1]....
        /*0038*/ 	.word	0x00000190


	//----- nvinfo : EIATTR_EXIT_INSTR_OFFSETS
	.align		4
.L_15:
        /*003c*/ 	.byte	0x04, 0x1c
        /*003e*/ 	.short	(.L_17 - .L_16)


	//   ....[0]....
.L_16:
        /*0040*/ 	.word	0x000001a0


	//----- nvinfo : EIATTR_CBANK_PARAM_SIZE
	.align		4
.L_17:
        /*0044*/ 	.byte	0x03, 0x19
        /*0046*/ 	.short	0x0004


	//----- nvinfo : EIATTR_PARAM_CBANK
	.align		4
        /*0048*/ 	.byte	0x04, 0x0a
        /*004a*/ 	.short	(.L_19 - .L_18)
	.align		4
.L_18:
        /*004c*/ 	.word	index@(.nv.constant0._Z6RunGPUf)
        /*0050*/ 	.short	0x0380
        /*0052*/ 	.short	0x0004


	//----- nvinfo : EIATTR_SW_WAR
	.align		4
.L_19:
        /*0054*/ 	.byte	0x04, 0x36
        /*0056*/ 	.short	(.L_21 - .L_20)
.L_20:
        /*0058*/ 	.word	0x00000008
.L_21:


//--------------------- .nv.callgraph             --------------------------
	.section	.nv.callgraph,"",@"SHT_CUDA_CALLGRAPH"
	.align	4
	.sectionentsize	8
	.align		4
        /*0000*/ 	.word	0x00000000
	.align		4
        /*0004*/ 	.word	0xffffffff
	.align		4
        /*0008*/ 	.word	index@(_Z6RunGPUf)
	.align		4
        /*000c*/ 	.word	index@(vprintf)
	.align		4
        /*0010*/ 	.word	0x00000000
	.align		4
        /*0014*/ 	.word	0xfffffffe
	.align		4
        /*0018*/ 	.word	0x00000000
	.align		4
        /*001c*/ 	.word	0xfffffffd
	.align		4
        /*0020*/ 	.word	0x00000000
	.align		4
        /*0024*/ 	.word	0xfffffffc


//--------------------- .nv.constant4             --------------------------
	.section	.nv.constant4,"a",@progbits
	.align	8
	.align		8
.nv.constant4:
        /*0000*/ 	.dword	vprintf
	.align		8
        /*0008*/ 	.dword	$str
	.align		8
        /*0010*/ 	.dword	$str$1


//--------------------- .text._Z6RunGPUf          --------------------------
	.section	.text._Z6RunGPUf,"ax",@progbits
	.align	128
        .global         _Z6RunGPUf
        .type           _Z6RunGPUf,@function
        .size           _Z6RunGPUf,(.L_x_3 - _Z6RunGPUf)
        .other          _Z6RunGPUf,@"STO_CUDA_ENTRY STV_DEFAULT"
_Z6RunGPUf:
.text._Z6RunGPUf:
[----:B------:R-:W0:Y:S01]  /*0000*/  LDC R1, c[0x0][0x37c] ;  /* 0x0000df00ff017b82 */ /* 0x000e220000000800 */
[----:B------:R-:W-:Y:S01]  /*0010*/  MOV R2, 0x0 ;  /* 0x0000000000027802 */ /* 0x000fe20000000f00 */
[----:B------:R-:W1:Y:S01]  /*0020*/  LDCU UR4, c[0x0][0x2f8] ;  /* 0x00005f00ff0477ac */ /* 0x000e620008000800 */
[----:B0-----:R-:W-:Y:S01]  /*0030*/  VIADD R1, R1, 0xfffffff8 ;  /* 0xfffffff801017836 */ /* 0x001fe20000000000 */
[----:B------:R-:W-:-:S04]  /*0040*/  CS2R R6, SRZ ;  /* 0x0000000000067805 */ /* 0x000fc8000001ff00 */
[----:B------:R0:W2:Y:S01]  /*0050*/  LDC.64 R8, c[0x4][R2] ;  /* 0x0100000002087b82 */ /* 0x0000a20000000a00 */
[----:B------:R-:W3:Y:S01]  /*0060*/  LDCU.64 UR6, c[0x4][0x8] ;  /* 0x01000100ff0677ac */ /* 0x000ee20008000a00 */
[----:B------:R-:W4:Y:S01]  /*0070*/  LDCU UR5, c[0x0][0x2fc] ;  /* 0x00005f80ff0577ac */ /* 0x000f220008000800 */
[----:B-1----:R-:W-:Y:S01]  /*0080*/  IADD3 R16, P0, PT, R1, UR4, RZ ;  /* 0x0000000401107c10 */ /* 0x002fe2000ff1e0ff */
[----:B---3--:R-:W-:Y:S01]  /*0090*/  IMAD.U32 R4, RZ, RZ, UR6 ;  /* 0x00000006ff047e24 */ /* 0x008fe2000f8e00ff */
[----:B------:R-:W-:-:S03]  /*00a0*/  MOV R5, UR7 ;  /* 0x0000000700057c02 */ /* 0x000fc60008000f00 */
[----:B0---4-:R-:W-:-:S08]  /*00b0*/  IMAD.X R17, RZ, RZ, UR5, P0 ;  /* 0x00000005ff117e24 */ /* 0x011fd000080e06ff */
[----:B------:R-:W-:-:S07]  /*00c0*/  LEPC R20, `(.L_x_0) ;  /* 0x000000001014794e */ /* 0x000fce0000000000 */
[----:B--2---:R-:W-:Y:S05]  /*00d0*/  CALL.ABS.NOINC R8 ;  /* 0x0000000008007343 */ /* 0x004fea0003c00000 */
.L_x_0:
[----:B------:R-:W0:Y:S01]  /*00e0*/  LDC R0, c[0x0][0x380] ;  /* 0x0000e000ff007b82 */ /* 0x000e220000000800 */
[----:B------:R-:W1:Y:S01]  /*00f0*/  LDCU.64 UR4, c[0x4][0x10] ;  /* 0x01000200ff0477ac */ /* 0x000e620008000a00 */
[----:B------:R-:W-:Y:S01]  /*0100*/  IMAD.MOV.U32 R6, RZ, RZ, R16 ;  /* 0x000000ffff067224 */ /* 0x000fe200078e0010 */
[----:B------:R-:W-:-:S05]  /*0110*/  MOV R7, R17 ;  /* 0x0000001100077202 */ /* 0x000fca0000000f00 */
[----:B------:R-:W2:Y:S01]  /*0120*/  LDC.64 R2, c[0x4][R2] ;  /* 0x0100000002027b82 */ /* 0x000ea20000000a00 */
[----:B-1----:R-:W-:Y:S01]  /*0130*/  IMAD.U32 R4, RZ, RZ, UR4 ;  /* 0x00000004ff047e24 */ /* 0x002fe2000f8e00ff */
[----:B------:R-:W-:Y:S01]  /*0140*/  MOV R5, UR5 ;  /* 0x0000000500057c02 */ /* 0x000fe20008000f00 */
[----:B0-----:R-:W-:-:S04]  /*0150*/  FMUL R0, R0, R0 ;  /* 0x0000000000007220 */ /* 0x001fc80000400000 */
[----:B------:R-:W0:Y:S02]  /*0160*/  F2F.F64.F32 R8, R0 ;  /* 0x0000000000087310 */ /* 0x000e240000201800 */
[----:B0-2---:R0:W-:Y:S02]  /*0170*/  STL.64 [R1], R8 ;  /* 0x0000000801007387 */ /* 0x0051e40000100a00 */
[----:B------:R-:W-:-:S07]  /*0180*/  LEPC R20, `(.L_x_1) ;  /* 0x000000001014794e */ /* 0x000fce0000000000 */
[----:B0-----:R-:W-:Y:S05]  /*0190*/  CALL.ABS.NOINC R2 ;  /* 0x0000000002007343 */ /* 0x001fea0003c00000 */
.L_x_1:
[----:B------:R-:W-:Y:S05]  /*01a0*/  EXIT ;  /* 0x000000000000794d */ /* 0x000fea0003800000 */
.L_x_2:
[----:B------:R-:W-:-:S00]  /*01b0*/  BRA `(.L_x_2) ;  /* 0xfffffffc00fc7947 */ /* 0x000fc0000383ffff */
[----:B------:R-:W-:-:S00]  /*01c0*/  NOP ;  /* 0x0000000000007918 */ /* 0x000fc00000000000 */
        /* <DEDUP_REMOVED lines=11> */
.L_x_3:


//--------------------- .nv.global.init           --------------------------
	.section	.nv.global.init,"aw",@progbits
.nv.global.init:
	.type		$str$1,@object
	.size		$str$1,($str - $str$1)
$str$1:
        /*0000*/ 	.byte	0x25, 0x66, 0x0a, 0x00
	.type		$str,@object
	.size		$str,(.L_0 - $str)
$str:
        /*0004*/ 	.byte	0x54, 0x68, 0x69, 0x73, 0x20, 0x66, 0x75, 0x6e, 0x63, 0x74, 0x69, 0x6f, 0x6e, 0x20, 0x6d, 0x61
        /*0014*/ 	.byte	0x79, 0x20, 0x6f, 0x6e, 0x6c, 0x79, 0x20, 0x62, 0x65, 0x20, 0x63, 0x61, 0x6c, 0x6c, 0x65, 0x64
        /*0024*/ 	.byte	0x20, 0x66, 0x72, 0x6f, 0x6d, 0x20, 0x74, 0x68, 0x65, 0x20, 0x64, 0x65, 0x76, 0x69, 0x63, 0x65
        /*0034*/ 	.byte	0x0a, 0x00
.L_0:


//--------------------- .nv.shared.reserved.0     --------------------------
	.section	.nv.shared.reserved.0,"aw",@nobits
	.weak		__nv_reservedSMEM_offset_0_alias
	.size		__nv_reservedSMEM_offset_0_alias, 0, 64
	.other		__nv_reservedSMEM_offset_0_alias,@"STO_CUDA_RESERVED_SHARED STV_DEFAULT"
__nv_reservedSMEM_offset_0_alias:
	.zero		0
	.zero		64


//--------------------- .nv.constant0._Z6RunGPUf  --------------------------
	.section	.nv.constant0._Z6RunGPUf,"a",@progbits
	.sectionflags	@""
	.align	4
.nv.constant0._Z6RunGPUf:
	.zero		900


//--------------------- SYMBOLS --------------------------

	.type		.nv.reservedSmem.offset0,@object
	.size		.nv.reservedSmem.offset0,0x4
	.type		vprintf,@function
